//
// Generated by NVIDIA NVVM Compiler
//
// Compiler Build ID: CL-36424714
// Cuda compilation tools, release 13.0, V13.0.88
// Based on NVVM 20.0.0
//

.version 9.0
.target sm_100
.address_size 64

	// .globl	_Z14sumArrayKernelPKfPfi
.extern .shared .align 16 .b8 shared_data[];

.visible .entry _Z14sumArrayKernelPKfPfi(
	.param .u64 .ptr .align 1 _Z14sumArrayKernelPKfPfi_param_0,
	.param .u64 .ptr .align 1 _Z14sumArrayKernelPKfPfi_param_1,
	.param .u32 _Z14sumArrayKernelPKfPfi_param_2
)
{
	.reg .pred 	%p<7>;
	.reg .b32 	%r<19>;
	.reg .b32 	%f<13>;
	.reg .b64 	%rd<9>;

	ld.param.u64 	%rd2, [_Z14sumArrayKernelPKfPfi_param_0];
	ld.param.u64 	%rd3, [_Z14sumArrayKernelPKfPfi_param_1];
	ld.param.u32 	%r11, [_Z14sumArrayKernelPKfPfi_param_2];
	mov.u32 	%r1, %tid.x;
	mov.u32 	%r2, %ctaid.x;
	mov.u32 	%r18, %ntid.x;
	mad.lo.s32 	%r17, %r2, %r18, %r1;
	setp.ge.s32 	%p1, %r17, %r11;
	mov.f32 	%f12, 0f00000000;
	@%p1 bra 	$L__BB0_3;
	mov.u32 	%r12, %nctaid.x;
	mul.lo.s32 	%r5, %r12, %r18;
	cvta.to.global.u64 	%rd1, %rd2;
	mov.f32 	%f12, 0f00000000;
$L__BB0_2:
	mul.wide.s32 	%rd4, %r17, 4;
	add.s64 	%rd5, %rd1, %rd4;
	ld.global.f32 	%f6, [%rd5];
	add.f32 	%f12, %f12, %f6;
	add.s32 	%r17, %r17, %r5;
	setp.lt.s32 	%p2, %r17, %r11;
	@%p2 bra 	$L__BB0_2;
$L__BB0_3:
	shl.b32 	%r13, %r1, 2;
	mov.u32 	%r14, shared_data;
	add.s32 	%r8, %r14, %r13;
	st.shared.f32 	[%r8], %f12;
	bar.sync 	0;
	setp.lt.u32 	%p3, %r18, 2;
	@%p3 bra 	$L__BB0_7;
$L__BB0_4:
	shr.u32 	%r10, %r18, 1;
	setp.ge.u32 	%p4, %r1, %r10;
	@%p4 bra 	$L__BB0_6;
	shl.b32 	%r15, %r10, 2;
	add.s32 	%r16, %r8, %r15;
	ld.shared.f32 	%f7, [%r16];
	ld.shared.f32 	%f8, [%r8];
	add.f32 	%f9, %f7, %f8;
	st.shared.f32 	[%r8], %f9;
$L__BB0_6:
	bar.sync 	0;
	setp.gt.u32 	%p5, %r18, 3;
	mov.u32 	%r18, %r10;
	@%p5 bra 	$L__BB0_4;
$L__BB0_7:
	setp.ne.s32 	%p6, %r1, 0;
	@%p6 bra 	$L__BB0_9;
	ld.shared.f32 	%f10, [shared_data];
	cvta.to.global.u64 	%rd6, %rd3;
	mul.wide.u32 	%rd7, %r2, 4;
	add.s64 	%rd8, %rd6, %rd7;
	st.global.f32 	[%rd8], %f10;
$L__BB0_9:
	ret;

}
	// .globl	_Z11reduceFinalPfS_i
.visible .entry _Z11reduceFinalPfS_i(
	.param .u64 .ptr .align 1 _Z11reduceFinalPfS_i_param_0,
	.param .u64 .ptr .align 1 _Z11reduceFinalPfS_i_param_1,
	.param .u32 _Z11reduceFinalPfS_i_param_2
)
{
	.reg .pred 	%p<7>;
	.reg .b32 	%r<16>;
	.reg .b32 	%f<13>;
	.reg .b64 	%rd<7>;

	ld.param.u64 	%rd2, [_Z11reduceFinalPfS_i_param_0];
	ld.param.u64 	%rd3, [_Z11reduceFinalPfS_i_param_1];
	ld.param.u32 	%r9, [_Z11reduceFinalPfS_i_param_2];
	mov.u32 	%r1, %tid.x;
	setp.ge.s32 	%p1, %r1, %r9;
	mov.f32 	%f12, 0f00000000;
	@%p1 bra 	$L__BB1_3;
	mov.u32 	%r2, %ntid.x;
	cvta.to.global.u64 	%rd1, %rd2;
	mov.f32 	%f12, 0f00000000;
	mov.u32 	%r14, %r1;
$L__BB1_2:
	mul.wide.s32 	%rd4, %r14, 4;
	add.s64 	%rd5, %rd1, %rd4;
	ld.global.f32 	%f6, [%rd5];
	add.f32 	%f12, %f12, %f6;
	add.s32 	%r14, %r14, %r2;
	setp.lt.s32 	%p2, %r14, %r9;
	@%p2 bra 	$L__BB1_2;
$L__BB1_3:
	shl.b32 	%r10, %r1, 2;
	mov.u32 	%r11, shared_data;
	add.s32 	%r5, %r11, %r10;
	st.shared.f32 	[%r5], %f12;
	bar.sync 	0;
	mov.u32 	%r15, %ntid.x;
	setp.lt.u32 	%p3, %r15, 2;
	@%p3 bra 	$L__BB1_7;
$L__BB1_4:
	shr.u32 	%r8, %r15, 1;
	setp.ge.u32 	%p4, %r1, %r8;
	@%p4 bra 	$L__BB1_6;
	shl.b32 	%r12, %r8, 2;
	add.s32 	%r13, %r5, %r12;
	ld.shared.f32 	%f7, [%r13];
	ld.shared.f32 	%f8, [%r5];
	add.f32 	%f9, %f7, %f8;
	st.shared.f32 	[%r5], %f9;
$L__BB1_6:
	bar.sync 	0;
	setp.gt.u32 	%p5, %r15, 3;
	mov.u32 	%r15, %r8;
	@%p5 bra 	$L__BB1_4;
$L__BB1_7:
	setp.ne.s32 	%p6, %r1, 0;
	@%p6 bra 	$L__BB1_9;
	ld.shared.f32 	%f10, [shared_data];
	cvta.to.global.u64 	%rd6, %rd3;
	st.global.f32 	[%rd6], %f10;
$L__BB1_9:
	ret;

}


// ===== COMPILED SASS (sm_100) =====

	.target	sm_100

	.elftype	@"ET_EXEC"


//--------------------- .note.nv.tkinfo           --------------------------
	.section	.note.nv.tkinfo,"",@"SHT_NOTE"
	.sectionflags	@"SHF_NOTE_NV_TKINFO"
	.tkinfo
        /*0018*/ 	.word	0x00000002
        /*0030*/ 	.string	""
        /*0030*/ 	.string	"ptxas"
        /*0030*/ 	.string	"Cuda compilation tools, release 13.0, V13.0.88"
        /*0030*/ 	.string	"Build cuda_13.0.r13.0/compiler.36424714_0"
        /*0030*/ 	.string	"-arch sm_100 -m 64 "



//--------------------- .note.nv.cuinfo           --------------------------
	.section	.note.nv.cuinfo,"",@"SHT_NOTE"
	.sectionflags	@"SHF_NOTE_NV_CUINFO"
        /*0018*/ 	.short	0x0002
        /*001a*/ 	.short	0x0064
        /*001c*/ 	.short	0x0082
	.zero		2


//--------------------- .nv.info                  --------------------------
	.section	.nv.info,"",@"SHT_CUDA_INFO"
	.align	4


	//----- nvinfo : EIATTR_REGCOUNT
	.align		4
        /*0000*/ 	.byte	0x04, 0x2f
        /*0002*/ 	.short	(.L_1 - .L_0)
	.align		4
.L_0:
        /*0004*/ 	.word	index@(_Z14sumArrayKernelPKfPfi)
        /*0008*/ 	.word	0x0000000e


	//----- nvinfo : EIATTR_FRAME_SIZE
	.align		4
.L_1:
        /*000c*/ 	.byte	0x04, 0x11
        /*000e*/ 	.short	(.L_3 - .L_2)
	.align		4
.L_2:
        /*0010*/ 	.word	index@(_Z14sumArrayKernelPKfPfi)
        /*0014*/ 	.word	0x00000000


	//----- nvinfo : EIATTR_REGCOUNT
	.align		4
.L_3:
        /*0018*/ 	.byte	0x04, 0x2f
        /*001a*/ 	.short	(.L_5 - .L_4)
	.align		4
.L_4:
        /*001c*/ 	.word	index@(_Z11reduceFinalPfS_i)
        /*0020*/ 	.word	0x0000000b


	//----- nvinfo : EIATTR_FRAME_SIZE
	.align		4
.L_5:
        /*0024*/ 	.byte	0x04, 0x11
        /*0026*/ 	.short	(.L_7 - .L_6)
	.align		4
.L_6:
        /*0028*/ 	.word	index@(_Z11reduceFinalPfS_i)
        /*002c*/ 	.word	0x00000000


	//----- nvinfo : EIATTR_MIN_STACK_SIZE
	.align		4
.L_7:
        /*0030*/ 	.byte	0x04, 0x12
        /*0032*/ 	.short	(.L_9 - .L_8)
	.align		4
.L_8:
        /*0034*/ 	.word	index@(_Z11reduceFinalPfS_i)
        /*0038*/ 	.word	0x00000000


	//----- nvinfo : EIATTR_MIN_STACK_SIZE
	.align		4
.L_9:
        /*003c*/ 	.byte	0x04, 0x12
        /*003e*/ 	.short	(.L_11 - .L_10)
	.align		4
.L_10:
        /*0040*/ 	.word	index@(_Z14sumArrayKernelPKfPfi)
        /*0044*/ 	.word	0x00000000
.L_11:


//--------------------- .nv.compat                --------------------------
	.section	.nv.compat,"",@"SHT_CUDA_COMPAT_INFO"
	.align	4
        /*0000*/ 	.byte	0x02, 0x09, 0x00, 0x00, 0x02, 0x02, 0x01, 0x00, 0x02, 0x05, 0x05, 0x00, 0x03, 0x07, 0x01, 0x01
        /*0010*/ 	.byte	0x02, 0x03, 0x00, 0x00, 0x02, 0x06, 0x01, 0x00, 0x04, 0x0b, 0x08, 0x00, 0x09, 0x00, 0x00, 0x00
        /*0020*/ 	.byte	0x00, 0x00, 0x00, 0x00


//--------------------- .nv.info._Z11reduceFinalPfS_i --------------------------
	.section	.nv.info._Z11reduceFinalPfS_i,"",@"SHT_CUDA_INFO"
	.sectionflags	@""
	.align	4


	//----- nvinfo : EIATTR_CUDA_API_VERSION
	.align		4
        /*0000*/ 	.byte	0x04, 0x37
        /*0002*/ 	.short	(.L_13 - .L_12)
.L_12:
        /*0004*/ 	.word	0x00000082


	//----- nvinfo : EIATTR_KPARAM_INFO
	.align		4
.L_13:
        /*0008*/ 	.byte	0x04, 0x17
        /*000a*/ 	.short	(.L_15 - .L_14)
.L_14:
        /*000c*/ 	.word	0x00000000
        /*0010*/ 	.short	0x0002
        /*0012*/ 	.short	0x0010
        /*0014*/ 	.byte	0x00, 0xf0, 0x11, 0x00


	//----- nvinfo : EIATTR_KPARAM_INFO
	.align		4
.L_15:
        /*0018*/ 	.byte	0x04, 0x17
        /*001a*/ 	.short	(.L_17 - .L_16)
.L_16:
        /*001c*/ 	.word	0x00000000
        /*0020*/ 	.short	0x0001
        /*0022*/ 	.short	0x0008
        /*0024*/ 	.byte	0x00, 0xf5, 0x21, 0x00


	//----- nvinfo : EIATTR_KPARAM_INFO
	.align		4
.L_17:
        /*0028*/ 	.byte	0x04, 0x17
        /*002a*/ 	.short	(.L_19 - .L_18)
.L_18:
        /*002c*/ 	.word	0x00000000
        /*0030*/ 	.short	0x0000
        /*0032*/ 	.short	0x0000
        /*0034*/ 	.byte	0x00, 0xf5, 0x21, 0x00


	//----- nvinfo : EIATTR_SPARSE_MMA_MASK
	.align		4
.L_19:
        /*0038*/ 	.byte	0x03, 0x50
        /*003a*/ 	.short	0x0000


	//----- nvinfo : EIATTR_MAXREG_COUNT
	.align		4
        /*003c*/ 	.byte	0x03, 0x1b
        /*003e*/ 	.short	0x00ff


	//----- nvinfo : EIATTR_NUM_BARRIERS
	.align		4
        /*0040*/ 	.byte	0x02, 0x4c
        /*0042*/ 	.byte	0x01
	.zero		1


	//----- nvinfo : EIATTR_MERCURY_ISA_VERSION
	.align		4
        /*0044*/ 	.byte	0x03, 0x5f
        /*0046*/ 	.short	0x0101


	//----- nvinfo : EIATTR_VRC_CTA_INIT_COUNT
	.align		4
        /*0048*/ 	.byte	0x02, 0x4a
	.zero		1
	.zero		1


	//----- nvinfo : EIATTR_EXIT_INSTR_OFFSETS
	.align		4
        /*004c*/ 	.byte	0x04, 0x1c
        /*004e*/ 	.short	(.L_21 - .L_20)


	//   ....[0]....
.L_20:
        /*0050*/ 	.word	0x00000290


	//   ....[1]....
        /*0054*/ 	.word	0x00000300


	//----- nvinfo : EIATTR_CRS_STACK_SIZE
	.align		4
.L_21:
        /*0058*/ 	.byte	0x04, 0x1e
        /*005a*/ 	.short	(.L_23 - .L_22)
.L_22:
        /*005c*/ 	.word	0x00000000


	//----- nvinfo : EIATTR_CBANK_PARAM_SIZE
	.align		4
.L_23:
        /*0060*/ 	.byte	0x03, 0x19
        /*0062*/ 	.short	0x0014


	//----- nvinfo : EIATTR_PARAM_CBANK
	.align		4
        /*0064*/ 	.byte	0x04, 0x0a
        /*0066*/ 	.short	(.L_25 - .L_24)
	.align		4
.L_24:
        /*0068*/ 	.word	index@(.nv.constant0._Z11reduceFinalPfS_i)
        /*006c*/ 	.short	0x0380
        /*006e*/ 	.short	0x0014


	//----- nvinfo : EIATTR_SW_WAR
	.align		4
.L_25:
        /*0070*/ 	.byte	0x04, 0x36
        /*0072*/ 	.short	(.L_27 - .L_26)
.L_26:
        /*0074*/ 	.word	0x00000008
.L_27:


//--------------------- .nv.info._Z14sumArrayKernelPKfPfi --------------------------
	.section	.nv.info._Z14sumArrayKernelPKfPfi,"",@"SHT_CUDA_INFO"
	.sectionflags	@""
	.align	4


	//----- nvinfo : EIATTR_CUDA_API_VERSION
	.align		4
        /*0000*/ 	.byte	0x04, 0x37
        /*0002*/ 	.short	(.L_29 - .L_28)
.L_28:
        /*0004*/ 	.word	0x00000082


	//----- nvinfo : EIATTR_KPARAM_INFO
	.align		4
.L_29:
        /*0008*/ 	.byte	0x04, 0x17
        /*000a*/ 	.short	(.L_31 - .L_30)
.L_30:
        /*000c*/ 	.word	0x00000000
        /*0010*/ 	.short	0x0002
        /*0012*/ 	.short	0x0010
        /*0014*/ 	.byte	0x00, 0xf0, 0x11, 0x00


	//----- nvinfo : EIATTR_KPARAM_INFO
	.align		4
.L_31:
        /*0018*/ 	.byte	0x04, 0x17
        /*001a*/ 	.short	(.L_33 - .L_32)
.L_32:
        /*001c*/ 	.word	0x00000000
        /*0020*/ 	.short	0x0001
        /*0022*/ 	.short	0x0008
        /*0024*/ 	.byte	0x00, 0xf5, 0x21, 0x00


	//----- nvinfo : EIATTR_KPARAM_INFO
	.align		4
.L_33:
        /*0028*/ 	.byte	0x04, 0x17
        /*002a*/ 	.short	(.L_35 - .L_34)
.L_34:
        /*002c*/ 	.word	0x00000000
        /*0030*/ 	.short	0x0000
        /*0032*/ 	.short	0x0000
        /*0034*/ 	.byte	0x00, 0xf5, 0x21, 0x00


	//----- nvinfo : EIATTR_SPARSE_MMA_MASK
	.align		4
.L_35:
        /*0038*/ 	.byte	0x03, 0x50
        /*003a*/ 	.short	0x0000


	//----- nvinfo : EIATTR_MAXREG_COUNT
	.align		4
        /*003c*/ 	.byte	0x03, 0x1b
        /*003e*/ 	.short	0x00ff


	//----- nvinfo : EIATTR_NUM_BARRIERS
	.align		4
        /*0040*/ 	.byte	0x02, 0x4c
        /*0042*/ 	.byte	0x01
	.zero		1


	//----- nvinfo : EIATTR_MERCURY_ISA_VERSION
	.align		4
        /*0044*/ 	.byte	0x03, 0x5f
        /*0046*/ 	.short	0x0101


	//----- nvinfo : EIATTR_VRC_CTA_INIT_COUNT
	.align		4
        /*0048*/ 	.byte	0x02, 0x4a
	.zero		1
	.zero		1


	//----- nvinfo : EIATTR_EXIT_INSTR_OFFSETS
	.align		4
        /*004c*/ 	.byte	0x04, 0x1c
        /*004e*/ 	.short	(.L_37 - .L_36)


	//   ....[0]....
.L_36:
        /*0050*/ 	.word	0x000002b0


	//   ....[1]....
        /*0054*/ 	.word	0x00000330


	//----- nvinfo : EIATTR_CRS_STACK_SIZE
	.align		4
.L_37:
        /*0058*/ 	.byte	0x04, 0x1e
        /*005a*/ 	.short	(.L_39 - .L_38)
.L_38:
        /*005c*/ 	.word	0x00000000


	//----- nvinfo : EIATTR_CBANK_PARAM_SIZE
	.align		4
.L_39:
        /*0060*/ 	.byte	0x03, 0x19
        /*0062*/ 	.short	0x0014


	//----- nvinfo : EIATTR_PARAM_CBANK
	.align		4
        /*0064*/ 	.byte	0x04, 0x0a
        /*0066*/ 	.short	(.L_41 - .L_40)
	.align		4
.L_40:
        /*0068*/ 	.word	index@(.nv.constant0._Z14sumArrayKernelPKfPfi)
        /*006c*/ 	.short	0x0380
        /*006e*/ 	.short	0x0014


	//----- nvinfo : EIATTR_SW_WAR
	.align		4
.L_41:
        /*0070*/ 	.byte	0x04, 0x36
        /*0072*/ 	.short	(.L_43 - .L_42)
.L_42:
        /*0074*/ 	.word	0x00000008
.L_43:


//--------------------- .nv.callgraph             --------------------------
	.section	.nv.callgraph,"",@"SHT_CUDA_CALLGRAPH"
	.align	4
	.sectionentsize	8
	.align		4
        /*0000*/ 	.word	0x00000000
	.align		4
        /*0004*/ 	.word	0xffffffff
	.align		4
        /*0008*/ 	.word	0x00000000
	.align		4
        /*000c*/ 	.word	0xfffffffe
	.align		4
        /*0010*/ 	.word	0x00000000
	.align		4
        /*0014*/ 	.word	0xfffffffd
	.align		4
        /*0018*/ 	.word	0x00000000
	.align		4
        /*001c*/ 	.word	0xfffffffc


//--------------------- .text._Z11reduceFinalPfS_i --------------------------
	.section	.text._Z11reduceFinalPfS_i,"ax",@progbits
	.align	128
        .global         _Z11reduceFinalPfS_i
        .type           _Z11reduceFinalPfS_i,@function
        .size           _Z11reduceFinalPfS_i,(.L_x_12 - _Z11reduceFinalPfS_i)
        .other          _Z11reduceFinalPfS_i,@"STO_CUDA_ENTRY STV_DEFAULT"
_Z11reduceFinalPfS_i:
.text._Z11reduceFinalPfS_i:
[----:B------:R-:W-:Y:S01]  /*0000*/  LDC R1, c[0x0][0x37c] ;  /* 0x0000df00ff017b82 */ /* 0x000fe20000000800 */
[----:B------:R-:W0:Y:S01]  /*0010*/  S2R R6, SR_TID.X ;  /* 0x0000000000067919 */ /* 0x000e220000002100 */
[----:B------:R-:W0:Y:S01]  /*0020*/  LDCU UR4, c[0x0][0x390] ;  /* 0x00007200ff0477ac */ /* 0x000e220008000800 */
[----:B------:R-:W-:Y:S01]  /*0030*/  BSSY.RECONVERGENT B0, `(.L_x_0) ;  /* 0x000000f000007945 */ /* 0x000fe20003800200 */
[----:B------:R-:W-:Y:S01]  /*0040*/  IMAD.MOV.U32 R0, RZ, RZ, RZ ;  /* 0x000000ffff007224 */ /* 0x000fe200078e00ff */
[----:B------:R-:W1:Y:S01]  /*0050*/  LDCU.64 UR6, c[0x0][0x358] ;  /* 0x00006b00ff0677ac */ /* 0x000e620008000a00 */
[----:B0-----:R-:W-:-:S13]  /*0060*/  ISETP.GE.AND P0, PT, R6, UR4, PT ;  /* 0x0000000406007c0c */ /* 0x001fda000bf06270 */
[----:B-1----:R-:W-:Y:S05]  /*0070*/  @P0 BRA `(.L_x_1) ;  /* 0x0000000000280947 */ /* 0x002fea0003800000 */
[----:B------:R-:W0:Y:S01]  /*0080*/  LDC R8, c[0x0][0x360] ;  /* 0x0000d800ff087b82 */ /* 0x000e220000000800 */
[----:B------:R-:W-:Y:S01]  /*0090*/  IMAD.MOV.U32 R0, RZ, RZ, RZ ;  /* 0x000000ffff007224 */ /* 0x000fe200078e00ff */
[----:B------:R-:W-:-:S06]  /*00a0*/  MOV R7, R6 ;  /* 0x0000000600077202 */ /* 0x000fcc0000000f00 */
[----:B------:R-:W1:Y:S02]  /*00b0*/  LDC.64 R4, c[0x0][0x380] ;  /* 0x0000e000ff047b82 */ /* 0x000e640000000a00 */
.L_x_2:
[----:B-1----:R-:W-:-:S06]  /*00c0*/  IMAD.WIDE R2, R7, 0x4, R4 ;  /* 0x0000000407027825 */ /* 0x002fcc00078e0204 */
[----:B------:R-:W2:Y:S01]  /*00d0*/  LDG.E R3, desc[UR6][R2.64] ;  /* 0x0000000602037981 */ /* 0x000ea2000c1e1900 */
[----:B0-----:R-:W-:-:S05]  /*00e0*/  IMAD.IADD R7, R8, 0x1, R7 ;  /* 0x0000000108077824 */ /* 0x001fca00078e0207 */
[----:B------:R-:W-:Y:S01]  /*00f0*/  ISETP.GE.AND P0, PT, R7, UR4, PT ;  /* 0x0000000407007c0c */ /* 0x000fe2000bf06270 */
[----:B--2---:R-:W-:-:S12]  /*0100*/  FADD R0, R3, R0 ;  /* 0x0000000003007221 */ /* 0x004fd80000000000 */
[----:B------:R-:W-:Y:S05]  /*0110*/  @!P0 BRA `(.L_x_2) ;  /* 0xfffffffc00e88947 */ /* 0x000fea000383ffff */
.L_x_1:
[----:B------:R-:W-:Y:S05]  /*0120*/  BSYNC.RECONVERGENT B0 ;  /* 0x0000000000007941 */ /* 0x000fea0003800200 */
.L_x_0:
[----:B------:R-:W0:Y:S01]  /*0130*/  S2UR UR5, SR_CgaCtaId ;  /* 0x00000000000579c3 */ /* 0x000e220000008800 */
[----:B------:R-:W-:Y:S01]  /*0140*/  UMOV UR4, 0x400 ;  /* 0x0000040000047882 */ /* 0x000fe20000000000 */
[----:B------:R-:W1:Y:S01]  /*0150*/  LDCU UR8, c[0x0][0x360] ;  /* 0x00006c00ff0877ac */ /* 0x000e620008000800 */
[----:B------:R-:W-:Y:S01]  /*0160*/  ISETP.NE.AND P0, PT, R6, RZ, PT ;  /* 0x000000ff0600720c */ /* 0x000fe20003f05270 */
[----:B-1----:R-:W-:Y:S02]  /*0170*/  UISETP.GE.U32.AND UP0, UPT, UR8, 0x2, UPT ;  /* 0x000000020800788c */ /* 0x002fe4000bf06070 */
[----:B0-----:R-:W-:-:S06]  /*0180*/  ULEA UR4, UR5, UR4, 0x18 ;  /* 0x0000000405047291 */ /* 0x001fcc000f8ec0ff */
[----:B------:R-:W-:-:S05]  /*0190*/  LEA R3, R6, UR4, 0x2 ;  /* 0x0000000406037c11 */ /* 0x000fca000f8e10ff */
[----:B------:R0:W-:Y:S01]  /*01a0*/  STS [R3], R0 ;  /* 0x0000000003007388 */ /* 0x0001e20000000800 */
[----:B------:R-:W-:Y:S06]  /*01b0*/  BAR.SYNC.DEFER_BLOCKING 0x0 ;  /* 0x0000000000007b1d */ /* 0x000fec0000010000 */
[----:B------:R-:W-:Y:S05]  /*01c0*/  BRA.U !UP0, `(.L_x_3) ;  /* 0x0000000108307547 */ /* 0x000fea000b800000 */
[----:B0-----:R-:W-:-:S07]  /*01d0*/  MOV R0, UR8 ;  /* 0x0000000800007c02 */ /* 0x001fce0008000f00 */
.L_x_4:
[----:B------:R-:W-:-:S04]  /*01e0*/  SHF.R.U32.HI R7, RZ, 0x1, R0 ;  /* 0x00000001ff077819 */ /* 0x000fc80000011600 */
[----:B------:R-:W-:-:S13]  /*01f0*/  ISETP.GE.U32.AND P1, PT, R6, R7, PT ;  /* 0x000000070600720c */ /* 0x000fda0003f26070 */
[----:B------:R-:W-:Y:S01]  /*0200*/  @!P1 IMAD R2, R7, 0x4, R3 ;  /* 0x0000000407029824 */ /* 0x000fe200078e0203 */
[----:B------:R-:W-:Y:S05]  /*0210*/  @!P1 LDS R5, [R3] ;  /* 0x0000000003059984 */ /* 0x000fea0000000800 */
[----:B------:R-:W0:Y:S02]  /*0220*/  @!P1 LDS R2, [R2] ;  /* 0x0000000002029984 */ /* 0x000e240000000800 */
[----:B0-----:R-:W-:-:S05]  /*0230*/  @!P1 FADD R4, R2, R5 ;  /* 0x0000000502049221 */ /* 0x001fca0000000000 */
[----:B------:R1:W-:Y:S01]  /*0240*/  @!P1 STS [R3], R4 ;  /* 0x0000000403009388 */ /* 0x0003e20000000800 */
[----:B------:R-:W-:Y:S01]  /*0250*/  BAR.SYNC.DEFER_BLOCKING 0x0 ;  /* 0x0000000000007b1d */ /* 0x000fe20000010000 */
[----:B------:R-:W-:Y:S02]  /*0260*/  ISETP.GT.U32.AND P1, PT, R0, 0x3, PT ;  /* 0x000000030000780c */ /* 0x000fe40003f24070 */
[----:B------:R-:W-:-:S11]  /*0270*/  MOV R0, R7 ;  /* 0x0000000700007202 */ /* 0x000fd60000000f00 */
[----:B-1----:R-:W-:Y:S05]  /*0280*/  @P1 BRA `(.L_x_4) ;  /* 0xfffffffc00d41947 */ /* 0x002fea000383ffff */
.L_x_3:
[----:B------:R-:W-:Y:S05]  /*0290*/  @P0 EXIT ;  /* 0x000000000000094d */ /* 0x000fea0003800000 */
[----:B------:R-:W1:Y:S01]  /*02a0*/  S2UR UR5, SR_CgaCtaId ;  /* 0x00000000000579c3 */ /* 0x000e620000008800 */
[----:B------:R-:W-:-:S07]  /*02b0*/  UMOV UR4, 0x400 ;  /* 0x0000040000047882 */ /* 0x000fce0000000000 */
[----:B0-----:R-:W0:Y:S01]  /*02c0*/  LDC.64 R2, c[0x0][0x388] ;  /* 0x0000e200ff027b82 */ /* 0x001e220000000a00 */
[----:B-1----:R-:W-:-:S09]  /*02d0*/  ULEA UR4, UR5, UR4, 0x18 ;  /* 0x0000000405047291 */ /* 0x002fd2000f8ec0ff */
[----:B------:R-:W0:Y:S04]  /*02e0*/  LDS R5, [UR4] ;  /* 0x00000004ff057984 */ /* 0x000e280008000800 */
[----:B0-----:R-:W-:Y:S01]  /*02f0*/  STG.E desc[UR6][R2.64], R5 ;  /* 0x0000000502007986 */ /* 0x001fe2000c101906 */
[----:B------:R-:W-:Y:S05]  /*0300*/  EXIT ;  /* 0x000000000000794d */ /* 0x000fea0003800000 */
.L_x_5:
[----:B------:R-:W-:-:S00]  /*0310*/  BRA `(.L_x_5) ;  /* 0xfffffffc00fc7947 */ /* 0x000fc0000383ffff */
[----:B------:R-:W-:-:S00]  /*0320*/  NOP ;  /* 0x0000000000007918 */ /* 0x000fc00000000000 */
        /* <DEDUP_REMOVED lines=13> */
.L_x_12:


//--------------------- .text._Z14sumArrayKernelPKfPfi --------------------------
	.section	.text._Z14sumArrayKernelPKfPfi,"ax",@progbits
	.align	128
        .global         _Z14sumArrayKernelPKfPfi
        .type           _Z14sumArrayKernelPKfPfi,@function
        .size           _Z14sumArrayKernelPKfPfi,(.L_x_13 - _Z14sumArrayKernelPKfPfi)
        .other          _Z14sumArrayKernelPKfPfi,@"STO_CUDA_ENTRY STV_DEFAULT"
_Z14sumArrayKernelPKfPfi:
.text._Z14sumArrayKernelPKfPfi:
[----:B------:R-:W-:Y:S01]  /*0000*/  LDC R1, c[0x0][0x37c] ;  /* 0x0000df00ff017b82 */ /* 0x000fe20000000800 */
[----:B------:R-:W0:Y:S01]  /*0010*/  S2R R8, SR_TID.X ;  /* 0x0000000000087919 */ /* 0x000e220000002100 */
[----:B------:R-:W1:Y:S01]  /*0020*/  LDCU UR4, c[0x0][0x360] ;  /* 0x00006c00ff0477ac */ /* 0x000e620008000800 */
[----:B------:R-:W-:Y:S01]  /*0030*/  BSSY.RECONVERGENT B0, `(.L_x_6) ;  /* 0x0000013000007945 */ /* 0x000fe20003800200 */
[----:B------:R-:W-:Y:S01]  /*0040*/  IMAD.MOV.U32 R7, RZ, RZ, RZ ;  /* 0x000000ffff077224 */ /* 0x000fe200078e00ff */
[----:B------:R-:W0:Y:S01]  /*0050*/  S2R R9, SR_CTAID.X ;  /* 0x0000000000097919 */ /* 0x000e220000002500 */
[----:B------:R-:W2:Y:S01]  /*0060*/  LDCU UR5, c[0x0][0x390] ;  /* 0x00007200ff0577ac */ /* 0x000ea20008000800 */
[----:B------:R-:W3:Y:S01]  /*0070*/  LDCU.64 UR6, c[0x0][0x358] ;  /* 0x00006b00ff0677ac */ /* 0x000ee20008000a00 */
[----:B-1----:R-:W-:Y:S02]  /*0080*/  IMAD.U32 R6, RZ, RZ, UR4 ;  /* 0x00000004ff067e24 */ /* 0x002fe4000f8e00ff */
[----:B0-----:R-:W-:-:S05]  /*0090*/  IMAD R0, R9, UR4, R8 ;  /* 0x0000000409007c24 */ /* 0x001fca000f8e0208 */
[----:B--2---:R-:W-:-:S13]  /*00a0*/  ISETP.GE.AND P0, PT, R0, UR5, PT ;  /* 0x0000000500007c0c */ /* 0x004fda000bf06270 */
[----:B---3--:R-:W-:Y:S05]  /*00b0*/  @P0 BRA `(.L_x_7) ;  /* 0x0000000000280947 */ /* 0x008fea0003800000 */
[----:B------:R-:W0:Y:S01]  /*00c0*/  LDC.64 R4, c[0x0][0x380] ;  /* 0x0000e000ff047b82 */ /* 0x000e220000000a00 */
[----:B------:R-:W1:Y:S01]  /*00d0*/  LDCU UR4, c[0x0][0x370] ;  /* 0x00006e00ff0477ac */ /* 0x000e620008000800 */
[----:B------:R-:W-:Y:S02]  /*00e0*/  HFMA2 R7, -RZ, RZ, 0, 0 ;  /* 0x00000000ff077431 */ /* 0x000fe400000001ff */
[----:B-1----:R-:W-:-:S07]  /*00f0*/  IMAD R11, R6, UR4, RZ ;  /* 0x00000004060b7c24 */ /* 0x002fce000f8e02ff */
.L_x_8:
[----:B0-----:R-:W-:-:S06]  /*0100*/  IMAD.WIDE R2, R0, 0x4, R4 ;  /* 0x0000000400027825 */ /* 0x001fcc00078e0204 */
[----:B------:R-:W2:Y:S01]  /*0110*/  LDG.E R2, desc[UR6][R2.64] ;  /* 0x0000000602027981 */ /* 0x000ea2000c1e1900 */
[----:B------:R-:W-:-:S05]  /*0120*/  IMAD.IADD R0, R11, 0x1, R0 ;  /* 0x000000010b007824 */ /* 0x000fca00078e0200 */
[----:B------:R-:W-:Y:S01]  /*0130*/  ISETP.GE.AND P0, PT, R0, UR5, PT ;  /* 0x0000000500007c0c */ /* 0x000fe2000bf06270 */
[----:B--2---:R-:W-:-:S12]  /*0140*/  FADD R7, R2, R7 ;  /* 0x0000000702077221 */ /* 0x004fd80000000000 */
[----:B------:R-:W-:Y:S05]  /*0150*/  @!P0 BRA `(.L_x_8) ;  /* 0xfffffffc00e88947 */ /* 0x000fea000383ffff */
.L_x_7:
[----:B------:R-:W-:Y:S05]  /*0160*/  BSYNC.RECONVERGENT B0 ;  /* 0x0000000000007941 */ /* 0x000fea0003800200 */
.L_x_6:
[----:B------:R-:W0:Y:S01]  /*0170*/  S2UR UR5, SR_CgaCtaId ;  /* 0x00000000000579c3 */ /* 0x000e220000008800 */
[----:B------:R-:W-:Y:S01]  /*0180*/  UMOV UR4, 0x400 ;  /* 0x0000040000047882 */ /* 0x000fe20000000000 */
[----:B------:R-:W-:Y:S02]  /*0190*/  ISETP.GE.U32.AND P1, PT, R6, 0x2, PT ;  /* 0x000000020600780c */ /* 0x000fe40003f26070 */
[----:B------:R-:W-:Y:S01]  /*01a0*/  ISETP.NE.AND P0, PT, R8, RZ, PT ;  /* 0x000000ff0800720c */ /* 0x000fe20003f05270 */
[----:B0-----:R-:W-:-:S06]  /*01b0*/  ULEA UR4, UR5, UR4, 0x18 ;  /* 0x0000000405047291 */ /* 0x001fcc000f8ec0ff */
[----:B------:R-:W-:-:S05]  /*01c0*/  LEA R0, R8, UR4, 0x2 ;  /* 0x0000000408007c11 */ /* 0x000fca000f8e10ff */
[----:B------:R0:W-:Y:S01]  /*01d0*/  STS [R0], R7 ;  /* 0x0000000700007388 */ /* 0x0001e20000000800 */
[----:B------:R-:W-:Y:S06]  /*01e0*/  BAR.SYNC.DEFER_BLOCKING 0x0 ;  /* 0x0000000000007b1d */ /* 0x000fec0000010000 */
[----:B------:R-:W-:Y:S05]  /*01f0*/  @!P1 BRA `(.L_x_9) ;  /* 0x00000000002c9947 */ /* 0x000fea0003800000 */
.L_x_10:
[----:B------:R-:W-:-:S04]  /*0200*/  SHF.R.U32.HI R5, RZ, 0x1, R6 ;  /* 0x00000001ff057819 */ /* 0x000fc80000011606 */
[----:B------:R-:W-:-:S13]  /*0210*/  ISETP.GE.U32.AND P1, PT, R8, R5, PT ;  /* 0x000000050800720c */ /* 0x000fda0003f26070 */
[----:B------:R-:W-:Y:S01]  /*0220*/  @!P1 LEA R2, R5, R0, 0x2 ;  /* 0x0000000005029211 */ /* 0x000fe200078e10ff */
[----:B------:R-:W-:Y:S05]  /*0230*/  @!P1 LDS R3, [R0] ;  /* 0x0000000000039984 */ /* 0x000fea0000000800 */
[----:B------:R-:W1:Y:S02]  /*0240*/  @!P1 LDS R2, [R2] ;  /* 0x0000000002029984 */ /* 0x000e640000000800 */
[----:B-1----:R-:W-:-:S05]  /*0250*/  @!P1 FADD R3, R2, R3 ;  /* 0x0000000302039221 */ /* 0x002fca0000000000 */
[----:B------:R1:W-:Y:S01]  /*0260*/  @!P1 STS [R0], R3 ;  /* 0x0000000300009388 */ /* 0x0003e20000000800 */
[----:B------:R-:W-:Y:S01]  /*0270*/  BAR.SYNC.DEFER_BLOCKING 0x0 ;  /* 0x0000000000007b1d */ /* 0x000fe20000010000 */
[----:B------:R-:W-:Y:S01]  /*0280*/  ISETP.GT.U32.AND P1, PT, R6, 0x3, PT ;  /* 0x000000030600780c */ /* 0x000fe20003f24070 */
[----:B------:R-:W-:-:S12]  /*0290*/  IMAD.MOV.U32 R6, RZ, RZ, R5 ;  /* 0x000000ffff067224 */ /* 0x000fd800078e0005 */
[----:B-1----:R-:W-:Y:S05]  /*02a0*/  @P1 BRA `(.L_x_10) ;  /* 0xfffffffc00d41947 */ /* 0x002fea000383ffff */
.L_x_9:
[----:B------:R-:W-:Y:S05]  /*02b0*/  @P0 EXIT ;  /* 0x000000000000094d */ /* 0x000fea0003800000 */
[----:B------:R-:W1:Y:S01]  /*02c0*/  S2UR UR5, SR_CgaCtaId ;  /* 0x00000000000579c3 */ /* 0x000e620000008800 */
[----:B------:R-:W-:-:S07]  /*02d0*/  UMOV UR4, 0x400 ;  /* 0x0000040000047882 */ /* 0x000fce0000000000 */
[----:B------:R-:W2:Y:S01]  /*02e0*/  LDC.64 R2, c[0x0][0x388] ;  /* 0x0000e200ff027b82 */ /* 0x000ea20000000a00 */
[----:B-1----:R-:W-:Y:S01]  /*02f0*/  ULEA UR4, UR5, UR4, 0x18 ;  /* 0x0000000405047291 */ /* 0x002fe2000f8ec0ff */
[----:B--2---:R-:W-:-:S08]  /*0300*/  IMAD.WIDE.U32 R2, R9, 0x4, R2 ;  /* 0x0000000409027825 */ /* 0x004fd000078e0002 */
[----:B------:R-:W1:Y:S04]  /*0310*/  LDS R5, [UR4] ;  /* 0x00000004ff057984 */ /* 0x000e680008000800 */
[----:B-1----:R-:W-:Y:S01]  /*0320*/  STG.E desc[UR6][R2.64], R5 ;  /* 0x0000000502007986 */ /* 0x002fe2000c101906 */
[----:B------:R-:W-:Y:S05]  /*0330*/  EXIT ;  /* 0x000000000000794d */ /* 0x000fea0003800000 */
.L_x_11:
        /* <DEDUP_REMOVED lines=12> */
.L_x_13:


//--------------------- .nv.shared._Z11reduceFinalPfS_i --------------------------
	.section	.nv.shared._Z11reduceFinalPfS_i,"aw",@nobits
	.sectionflags	@""
	.align	16
	.zero		1024


//--------------------- .nv.shared.reserved.0     --------------------------
	.section	.nv.shared.reserved.0,"aw",@nobits
	.weak		__nv_reservedSMEM_offset_0_alias
	.size		__nv_reservedSMEM_offset_0_alias, 0, 64
	.other		__nv_reservedSMEM_offset_0_alias,@"STO_CUDA_RESERVED_SHARED STV_DEFAULT"
__nv_reservedSMEM_offset_0_alias:
	.zero		0
	.zero		64


//--------------------- .nv.shared._Z14sumArrayKernelPKfPfi --------------------------
	.section	.nv.shared._Z14sumArrayKernelPKfPfi,"aw",@nobits
	.sectionflags	@""
	.align	16
	.zero		1024


//--------------------- .nv.constant0._Z11reduceFinalPfS_i --------------------------
	.section	.nv.constant0._Z11reduceFinalPfS_i,"a",@progbits
	.sectionflags	@""
	.align	4
.nv.constant0._Z11reduceFinalPfS_i:
	.zero		916


//--------------------- .nv.constant0._Z14sumArrayKernelPKfPfi --------------------------
	.section	.nv.constant0._Z14sumArrayKernelPKfPfi,"a",@progbits
	.sectionflags	@""
	.align	4
.nv.constant0._Z14sumArrayKernelPKfPfi:
	.zero		916


//--------------------- SYMBOLS --------------------------

	.type		.nv.reservedSmem.offset0,@object
	.size		.nv.reservedSmem.offset0,0x4
	.type		.nv.reservedSmem.cap,@object
	.size		.nv.reservedSmem.cap,0x4
